//
// Generated by NVIDIA NVVM Compiler
//
// Compiler Build ID: CL-36424714
// Cuda compilation tools, release 13.0, V13.0.88
// Based on NVVM 20.0.0
//

.version 9.0
.target sm_100
.address_size 64

	// .globl	_Z21matrix_multiplicationPdS_S_i
// _ZZ21matrix_multiplicationPdS_S_iE7sharedA has been demoted
// _ZZ21matrix_multiplicationPdS_S_iE7sharedB has been demoted

.visible .entry _Z21matrix_multiplicationPdS_S_i(
	.param .u64 .ptr .align 1 _Z21matrix_multiplicationPdS_S_i_param_0,
	.param .u64 .ptr .align 1 _Z21matrix_multiplicationPdS_S_i_param_1,
	.param .u64 .ptr .align 1 _Z21matrix_multiplicationPdS_S_i_param_2,
	.param .u32 _Z21matrix_multiplicationPdS_S_i_param_3
)
{
	.reg .pred 	%p<8>;
	.reg .b32 	%r<42>;
	.reg .b64 	%rd<13>;
	.reg .b64 	%fd<63>;
	// demoted variable
	.shared .align 8 .b8 _ZZ21matrix_multiplicationPdS_S_iE7sharedA[2048];
	// demoted variable
	.shared .align 8 .b8 _ZZ21matrix_multiplicationPdS_S_iE7sharedB[2048];
	ld.param.u64 	%rd4, [_Z21matrix_multiplicationPdS_S_i_param_0];
	ld.param.u64 	%rd5, [_Z21matrix_multiplicationPdS_S_i_param_1];
	ld.param.u64 	%rd6, [_Z21matrix_multiplicationPdS_S_i_param_2];
	ld.param.u32 	%r23, [_Z21matrix_multiplicationPdS_S_i_param_3];
	mov.u32 	%r24, %ctaid.y;
	mov.u32 	%r25, %ntid.y;
	mov.u32 	%r40, %tid.y;
	mad.lo.s32 	%r2, %r24, %r25, %r40;
	mov.u32 	%r26, %ctaid.x;
	mov.u32 	%r27, %ntid.x;
	mov.u32 	%r37, %tid.x;
	mad.lo.s32 	%r4, %r26, %r27, %r37;
	setp.lt.s32 	%p1, %r23, 1;
	mov.f64 	%fd62, 0d0000000000000000;
	@%p1 bra 	$L__BB0_7;
	add.s32 	%r28, %r23, 15;
	shr.u32 	%r29, %r28, 4;
	shl.b32 	%r30, %r40, 7;
	mov.u32 	%r31, _ZZ21matrix_multiplicationPdS_S_iE7sharedA;
	add.s32 	%r5, %r31, %r30;
	shl.b32 	%r32, %r37, 3;
	add.s32 	%r6, %r5, %r32;
	mov.u32 	%r33, _ZZ21matrix_multiplicationPdS_S_iE7sharedB;
	add.s32 	%r8, %r33, %r32;
	add.s32 	%r7, %r8, %r30;
	neg.s32 	%r41, %r29;
	mad.lo.s32 	%r39, %r40, %r23, %r4;
	shl.b32 	%r11, %r23, 4;
	mad.lo.s32 	%r38, %r23, %r2, %r37;
	cvta.to.global.u64 	%rd1, %rd4;
	cvta.to.global.u64 	%rd2, %rd5;
	mov.f64 	%fd62, 0d0000000000000000;
$L__BB0_2:
	mul.wide.s32 	%rd7, %r38, 8;
	add.s64 	%rd3, %rd1, %rd7;
	mov.f64 	%fd60, 0d0000000000000000;
	max.s32 	%r34, %r4, %r40;
	setp.ge.s32 	%p2, %r34, %r23;
	@%p2 bra 	$L__BB0_4;
	ld.global.f64 	%fd60, [%rd3];
$L__BB0_4:
	setp.ge.u32 	%p3, %r2, %r23;
	st.shared.f64 	[%r6], %fd60;
	setp.ge.s32 	%p4, %r37, %r23;
	mov.f64 	%fd61, 0d0000000000000000;
	or.pred  	%p5, %p4, %p3;
	@%p5 bra 	$L__BB0_6;
	mul.wide.s32 	%rd8, %r39, 8;
	add.s64 	%rd9, %rd2, %rd8;
	ld.global.f64 	%fd61, [%rd9];
$L__BB0_6:
	st.shared.f64 	[%r7], %fd61;
	bar.sync 	0;
	ld.shared.f64 	%fd12, [%r5];
	ld.shared.f64 	%fd13, [%r8];
	fma.rn.f64 	%fd14, %fd12, %fd13, %fd62;
	ld.shared.f64 	%fd15, [%r5+8];
	ld.shared.f64 	%fd16, [%r8+128];
	fma.rn.f64 	%fd17, %fd15, %fd16, %fd14;
	ld.shared.f64 	%fd18, [%r5+16];
	ld.shared.f64 	%fd19, [%r8+256];
	fma.rn.f64 	%fd20, %fd18, %fd19, %fd17;
	ld.shared.f64 	%fd21, [%r5+24];
	ld.shared.f64 	%fd22, [%r8+384];
	fma.rn.f64 	%fd23, %fd21, %fd22, %fd20;
	ld.shared.f64 	%fd24, [%r5+32];
	ld.shared.f64 	%fd25, [%r8+512];
	fma.rn.f64 	%fd26, %fd24, %fd25, %fd23;
	ld.shared.f64 	%fd27, [%r5+40];
	ld.shared.f64 	%fd28, [%r8+640];
	fma.rn.f64 	%fd29, %fd27, %fd28, %fd26;
	ld.shared.f64 	%fd30, [%r5+48];
	ld.shared.f64 	%fd31, [%r8+768];
	fma.rn.f64 	%fd32, %fd30, %fd31, %fd29;
	ld.shared.f64 	%fd33, [%r5+56];
	ld.shared.f64 	%fd34, [%r8+896];
	fma.rn.f64 	%fd35, %fd33, %fd34, %fd32;
	ld.shared.f64 	%fd36, [%r5+64];
	ld.shared.f64 	%fd37, [%r8+1024];
	fma.rn.f64 	%fd38, %fd36, %fd37, %fd35;
	ld.shared.f64 	%fd39, [%r5+72];
	ld.shared.f64 	%fd40, [%r8+1152];
	fma.rn.f64 	%fd41, %fd39, %fd40, %fd38;
	ld.shared.f64 	%fd42, [%r5+80];
	ld.shared.f64 	%fd43, [%r8+1280];
	fma.rn.f64 	%fd44, %fd42, %fd43, %fd41;
	ld.shared.f64 	%fd45, [%r5+88];
	ld.shared.f64 	%fd46, [%r8+1408];
	fma.rn.f64 	%fd47, %fd45, %fd46, %fd44;
	ld.shared.f64 	%fd48, [%r5+96];
	ld.shared.f64 	%fd49, [%r8+1536];
	fma.rn.f64 	%fd50, %fd48, %fd49, %fd47;
	ld.shared.f64 	%fd51, [%r5+104];
	ld.shared.f64 	%fd52, [%r8+1664];
	fma.rn.f64 	%fd53, %fd51, %fd52, %fd50;
	ld.shared.f64 	%fd54, [%r5+112];
	ld.shared.f64 	%fd55, [%r8+1792];
	fma.rn.f64 	%fd56, %fd54, %fd55, %fd53;
	ld.shared.f64 	%fd57, [%r5+120];
	ld.shared.f64 	%fd58, [%r8+1920];
	fma.rn.f64 	%fd62, %fd57, %fd58, %fd56;
	bar.sync 	0;
	add.s32 	%r41, %r41, 1;
	setp.ne.s32 	%p6, %r41, 0;
	add.s32 	%r40, %r40, 16;
	add.s32 	%r39, %r39, %r11;
	add.s32 	%r38, %r38, 16;
	add.s32 	%r37, %r37, 16;
	@%p6 bra 	$L__BB0_2;
$L__BB0_7:
	max.s32 	%r35, %r2, %r4;
	setp.ge.s32 	%p7, %r35, %r23;
	@%p7 bra 	$L__BB0_9;
	mad.lo.s32 	%r36, %r23, %r2, %r4;
	cvta.to.global.u64 	%rd10, %rd6;
	mul.wide.s32 	%rd11, %r36, 8;
	add.s64 	%rd12, %rd10, %rd11;
	st.global.f64 	[%rd12], %fd62;
$L__BB0_9:
	ret;

}


// ===== COMPILED SASS (sm_100) =====

	.target	sm_100

	.elftype	@"ET_EXEC"


//--------------------- .note.nv.tkinfo           --------------------------
	.section	.note.nv.tkinfo,"",@"SHT_NOTE"
	.sectionflags	@"SHF_NOTE_NV_TKINFO"
	.tkinfo
        /*0018*/ 	.word	0x00000002
        /*0030*/ 	.string	""
        /*0030*/ 	.string	"ptxas"
        /*0030*/ 	.string	"Cuda compilation tools, release 13.0, V13.0.88"
        /*0030*/ 	.string	"Build cuda_13.0.r13.0/compiler.36424714_0"
        /*0030*/ 	.string	"-arch sm_100 -m 64 "



//--------------------- .note.nv.cuinfo           --------------------------
	.section	.note.nv.cuinfo,"",@"SHT_NOTE"
	.sectionflags	@"SHF_NOTE_NV_CUINFO"
        /*0018*/ 	.short	0x0002
        /*001a*/ 	.short	0x0064
        /*001c*/ 	.short	0x0082
	.zero		2


//--------------------- .nv.info                  --------------------------
	.section	.nv.info,"",@"SHT_CUDA_INFO"
	.align	4


	//----- nvinfo : EIATTR_REGCOUNT
	.align		4
        /*0000*/ 	.byte	0x04, 0x2f
        /*0002*/ 	.short	(.L_1 - .L_0)
	.align		4
.L_0:
        /*0004*/ 	.word	index@(_Z21matrix_multiplicationPdS_S_i)
        /*0008*/ 	.word	0x00000020


	//----- nvinfo : EIATTR_FRAME_SIZE
	.align		4
.L_1:
        /*000c*/ 	.byte	0x04, 0x11
        /*000e*/ 	.short	(.L_3 - .L_2)
	.align		4
.L_2:
        /*0010*/ 	.word	index@(_Z21matrix_multiplicationPdS_S_i)
        /*0014*/ 	.word	0x00000000


	//----- nvinfo : EIATTR_MIN_STACK_SIZE
	.align		4
.L_3:
        /*0018*/ 	.byte	0x04, 0x12
        /*001a*/ 	.short	(.L_5 - .L_4)
	.align		4
.L_4:
        /*001c*/ 	.word	index@(_Z21matrix_multiplicationPdS_S_i)
        /*0020*/ 	.word	0x00000000
.L_5:


//--------------------- .nv.compat                --------------------------
	.section	.nv.compat,"",@"SHT_CUDA_COMPAT_INFO"
	.align	4
        /*0000*/ 	.byte	0x02, 0x09, 0x00, 0x00, 0x02, 0x02, 0x01, 0x00, 0x02, 0x05, 0x05, 0x00, 0x03, 0x07, 0x01, 0x01
        /*0010*/ 	.byte	0x02, 0x03, 0x00, 0x00, 0x02, 0x06, 0x01, 0x00, 0x04, 0x0b, 0x08, 0x00, 0x01, 0x00, 0x00, 0x00
        /*0020*/ 	.byte	0x00, 0x00, 0x00, 0x00


//--------------------- .nv.info._Z21matrix_multiplicationPdS_S_i --------------------------
	.section	.nv.info._Z21matrix_multiplicationPdS_S_i,"",@"SHT_CUDA_INFO"
	.sectionflags	@""
	.align	4


	//----- nvinfo : EIATTR_CUDA_API_VERSION
	.align		4
        /*0000*/ 	.byte	0x04, 0x37
        /*0002*/ 	.short	(.L_7 - .L_6)
.L_6:
        /*0004*/ 	.word	0x00000082


	//----- nvinfo : EIATTR_KPARAM_INFO
	.align		4
.L_7:
        /*0008*/ 	.byte	0x04, 0x17
        /*000a*/ 	.short	(.L_9 - .L_8)
.L_8:
        /*000c*/ 	.word	0x00000000
        /*0010*/ 	.short	0x0003
        /*0012*/ 	.short	0x0018
        /*0014*/ 	.byte	0x00, 0xf0, 0x11, 0x00


	//----- nvinfo : EIATTR_KPARAM_INFO
	.align		4
.L_9:
        /*0018*/ 	.byte	0x04, 0x17
        /*001a*/ 	.short	(.L_11 - .L_10)
.L_10:
        /*001c*/ 	.word	0x00000000
        /*0020*/ 	.short	0x0002
        /*0022*/ 	.short	0x0010
        /*0024*/ 	.byte	0x00, 0xf5, 0x21, 0x00


	//----- nvinfo : EIATTR_KPARAM_INFO
	.align		4
.L_11:
        /*0028*/ 	.byte	0x04, 0x17
        /*002a*/ 	.short	(.L_13 - .L_12)
.L_12:
        /*002c*/ 	.word	0x00000000
        /*0030*/ 	.short	0x0001
        /*0032*/ 	.short	0x0008
        /*0034*/ 	.byte	0x00, 0xf5, 0x21, 0x00


	//----- nvinfo : EIATTR_KPARAM_INFO
	.align		4
.L_13:
        /*0038*/ 	.byte	0x04, 0x17
        /*003a*/ 	.short	(.L_15 - .L_14)
.L_14:
        /*003c*/ 	.word	0x00000000
        /*0040*/ 	.short	0x0000
        /*0042*/ 	.short	0x0000
        /*0044*/ 	.byte	0x00, 0xf5, 0x21, 0x00


	//----- nvinfo : EIATTR_SPARSE_MMA_MASK
	.align		4
.L_15:
        /*0048*/ 	.byte	0x03, 0x50
        /*004a*/ 	.short	0x0000


	//----- nvinfo : EIATTR_MAXREG_COUNT
	.align		4
        /*004c*/ 	.byte	0x03, 0x1b
        /*004e*/ 	.short	0x00ff


	//----- nvinfo : EIATTR_NUM_BARRIERS
	.align		4
        /*0050*/ 	.byte	0x02, 0x4c
        /*0052*/ 	.byte	0x01
	.zero		1


	//----- nvinfo : EIATTR_MERCURY_ISA_VERSION
	.align		4
        /*0054*/ 	.byte	0x03, 0x5f
        /*0056*/ 	.short	0x0101


	//----- nvinfo : EIATTR_VRC_CTA_INIT_COUNT
	.align		4
        /*0058*/ 	.byte	0x02, 0x4a
	.zero		1
	.zero		1


	//----- nvinfo : EIATTR_EXIT_INSTR_OFFSETS
	.align		4
        /*005c*/ 	.byte	0x04, 0x1c
        /*005e*/ 	.short	(.L_17 - .L_16)


	//   ....[0]....
.L_16:
        /*0060*/ 	.word	0x00000610


	//   ....[1]....
        /*0064*/ 	.word	0x00000660


	//----- nvinfo : EIATTR_CBANK_PARAM_SIZE
	.align		4
.L_17:
        /*0068*/ 	.byte	0x03, 0x19
        /*006a*/ 	.short	0x001c


	//----- nvinfo : EIATTR_PARAM_CBANK
	.align		4
        /*006c*/ 	.byte	0x04, 0x0a
        /*006e*/ 	.short	(.L_19 - .L_18)
	.align		4
.L_18:
        /*0070*/ 	.word	index@(.nv.constant0._Z21matrix_multiplicationPdS_S_i)
        /*0074*/ 	.short	0x0380
        /*0076*/ 	.short	0x001c


	//----- nvinfo : EIATTR_SW_WAR
	.align		4
.L_19:
        /*0078*/ 	.byte	0x04, 0x36
        /*007a*/ 	.short	(.L_21 - .L_20)
.L_20:
        /*007c*/ 	.word	0x00000008
.L_21:


//--------------------- .nv.callgraph             --------------------------
	.section	.nv.callgraph,"",@"SHT_CUDA_CALLGRAPH"
	.align	4
	.sectionentsize	8
	.align		4
        /*0000*/ 	.word	0x00000000
	.align		4
        /*0004*/ 	.word	0xffffffff
	.align		4
        /*0008*/ 	.word	0x00000000
	.align		4
        /*000c*/ 	.word	0xfffffffe
	.align		4
        /*0010*/ 	.word	0x00000000
	.align		4
        /*0014*/ 	.word	0xfffffffd
	.align		4
        /*0018*/ 	.word	0x00000000
	.align		4
        /*001c*/ 	.word	0xfffffffc


//--------------------- .text._Z21matrix_multiplicationPdS_S_i --------------------------
	.section	.text._Z21matrix_multiplicationPdS_S_i,"ax",@progbits
	.align	128
        .global         _Z21matrix_multiplicationPdS_S_i
        .type           _Z21matrix_multiplicationPdS_S_i,@function
        .size           _Z21matrix_multiplicationPdS_S_i,(.L_x_3 - _Z21matrix_multiplicationPdS_S_i)
        .other          _Z21matrix_multiplicationPdS_S_i,@"STO_CUDA_ENTRY STV_DEFAULT"
_Z21matrix_multiplicationPdS_S_i:
.text._Z21matrix_multiplicationPdS_S_i:
[----:B------:R-:W-:Y:S01]  /*0000*/  LDC R1, c[0x0][0x37c] ;  /* 0x0000df00ff017b82 */ /* 0x000fe20000000800 */
[----:B------:R-:W0:Y:S01]  /*0010*/  LDCU UR6, c[0x0][0x398] ;  /* 0x00007300ff0677ac */ /* 0x000e220008000800 */
[----:B------:R-:W1:Y:S06]  /*0020*/  S2R R17, SR_TID.Y ;  /* 0x0000000000117919 */ /* 0x000e6c0000002200 */
[----:B------:R-:W1:Y:S01]  /*0030*/  LDC R19, c[0x0][0x364] ;  /* 0x0000d900ff137b82 */ /* 0x000e620000000800 */
[----:B------:R-:W-:Y:S01]  /*0040*/  CS2R R24, SRZ ;  /* 0x0000000000187805 */ /* 0x000fe2000001ff00 */
[----:B------:R-:W2:Y:S01]  /*0050*/  LDCU.64 UR8, c[0x0][0x358] ;  /* 0x00006b00ff0877ac */ /* 0x000ea20008000a00 */
[----:B------:R-:W3:Y:S05]  /*0060*/  S2R R15, SR_TID.X ;  /* 0x00000000000f7919 */ /* 0x000eea0000002100 */
[----:B------:R-:W1:Y:S08]  /*0070*/  S2UR UR4, SR_CTAID.Y ;  /* 0x00000000000479c3 */ /* 0x000e700000002600 */
[----:B------:R-:W3:Y:S01]  /*0080*/  S2UR UR5, SR_CTAID.X ;  /* 0x00000000000579c3 */ /* 0x000ee20000002500 */
[----:B0-----:R-:W-:-:S05]  /*0090*/  IMAD.U32 R6, RZ, RZ, UR6 ;  /* 0x00000006ff067e24 */ /* 0x001fca000f8e00ff */
[----:B------:R-:W-:Y:S02]  /*00a0*/  ISETP.GE.AND P0, PT, R6, 0x1, PT ;  /* 0x000000010600780c */ /* 0x000fe40003f06270 */
[----:B------:R-:W3:Y:S01]  /*00b0*/  LDC R14, c[0x0][0x360] ;  /* 0x0000d800ff0e7b82 */ /* 0x000ee20000000800 */
[----:B-1----:R-:W-:Y:S02]  /*00c0*/  IMAD R19, R19, UR4, R17 ;  /* 0x0000000413137c24 */ /* 0x002fe4000f8e0211 */
[----:B---3--:R-:W-:-:S08]  /*00d0*/  IMAD R14, R14, UR5, R15 ;  /* 0x000000050e0e7c24 */ /* 0x008fd0000f8e020f */
[----:B--2---:R-:W-:Y:S05]  /*00e0*/  @!P0 BRA `(.L_x_0) ;  /* 0x0000000400408947 */ /* 0x004fea0003800000 */
[----:B------:R-:W0:Y:S01]  /*00f0*/  S2UR UR6, SR_CgaCtaId ;  /* 0x00000000000679c3 */ /* 0x000e220000008800 */
[----:B------:R-:W-:Y:S01]  /*0100*/  UMOV UR4, 0x400 ;  /* 0x0000040000047882 */ /* 0x000fe20000000000 */
[----:B------:R-:W-:Y:S01]  /*0110*/  VIADD R2, R6, 0xf ;  /* 0x0000000f06027836 */ /* 0x000fe20000000000 */
[----:B------:R-:W-:Y:S01]  /*0120*/  UIADD3 UR5, UPT, UPT, UR4, 0x800, URZ ;  /* 0x0000080004057890 */ /* 0x000fe2000fffe0ff */
[----:B------:R-:W-:Y:S01]  /*0130*/  CS2R R24, SRZ ;  /* 0x0000000000187805 */ /* 0x000fe2000001ff00 */
[-C--:B------:R-:W-:Y:S02]  /*0140*/  IMAD R13, R17, R6.reuse, R14 ;  /* 0x00000006110d7224 */ /* 0x080fe400078e020e */
[----:B------:R-:W-:Y:S01]  /*0150*/  SHF.R.U32.HI R2, RZ, 0x4, R2 ;  /* 0x00000004ff027819 */ /* 0x000fe20000011602 */
[----:B------:R-:W1:Y:S01]  /*0160*/  LDC R0, c[0x0][0x398] ;  /* 0x0000e600ff007b82 */ /* 0x000e620000000800 */
[----:B------:R-:W-:-:S03]  /*0170*/  IMAD R7, R19, R6, R15 ;  /* 0x0000000613077224 */ /* 0x000fc600078e020f */
[----:B------:R-:W-:-:S04]  /*0180*/  IMAD.MOV R12, RZ, RZ, -R2 ;  /* 0x000000ffff0c7224 */ /* 0x000fc800078e0a02 */
[----:B------:R-:W2:Y:S01]  /*0190*/  LDC.64 R20, c[0x0][0x380] ;  /* 0x0000e000ff147b82 */ /* 0x000ea20000000a00 */
[----:B0-----:R-:W-:Y:S02]  /*01a0*/  ULEA UR5, UR6, UR5, 0x18 ;  /* 0x0000000506057291 */ /* 0x001fe4000f8ec0ff */
[----:B------:R-:W-:-:S04]  /*01b0*/  ULEA UR4, UR6, UR4, 0x18 ;  /* 0x0000000406047291 */ /* 0x000fc8000f8ec0ff */
[----:B------:R-:W-:Y:S02]  /*01c0*/  LEA R4, R15, UR5, 0x3 ;  /* 0x000000050f047c11 */ /* 0x000fe4000f8e18ff */
[----:B------:R-:W-:-:S03]  /*01d0*/  LEA R3, R17, UR4, 0x7 ;  /* 0x0000000411037c11 */ /* 0x000fc6000f8e38ff */
[----:B------:R-:W-:Y:S01]  /*01e0*/  IMAD R2, R17, 0x80, R4 ;  /* 0x0000008011027824 */ /* 0x000fe200078e0204 */
[----:B------:R-:W-:-:S07]  /*01f0*/  LEA R5, R15, R3, 0x3 ;  /* 0x000000030f057211 */ /* 0x000fce00078e18ff */
.L_x_1:
[----:B-1----:R-:W-:Y:S01]  /*0200*/  IMAD.MOV.U32 R6, RZ, RZ, R0 ;  /* 0x000000ffff067224 */ /* 0x002fe200078e0000 */
[----:B------:R-:W-:Y:S02]  /*0210*/  VIMNMX R11, PT, PT, R14, R17, !PT ;  /* 0x000000110e0b7248 */ /* 0x000fe40007fe0100 */
[----:B------:R-:W-:Y:S01]  /*0220*/  CS2R R22, SRZ ;  /* 0x0000000000167805 */ /* 0x000fe2000001ff00 */
[----:B--2---:R-:W-:Y:S01]  /*0230*/  IMAD.WIDE R28, R7, 0x8, R20 ;  /* 0x00000008071c7825 */ /* 0x004fe200078e0214 */
[-C--:B------:R-:W-:Y:S02]  /*0240*/  ISETP.GE.U32.AND P0, PT, R19, R6.reuse, PT ;  /* 0x000000061300720c */ /* 0x080fe40003f06070 */
[-C--:B------:R-:W-:Y:S02]  /*0250*/  ISETP.GE.AND P1, PT, R11, R6.reuse, PT ;  /* 0x000000060b00720c */ /* 0x080fe40003f26270 */
[----:B------:R-:W-:Y:S02]  /*0260*/  CS2R R10, SRZ ;  /* 0x00000000000a7805 */ /* 0x000fe4000001ff00 */
[----:B------:R-:W-:-:S09]  /*0270*/  ISETP.GE.OR P0, PT, R15, R6, P0 ;  /* 0x000000060f00720c */ /* 0x000fd20000706670 */
[----:B------:R-:W2:Y:S04]  /*0280*/  @!P1 LDG.E.64 R22, desc[UR8][R28.64] ;  /* 0x000000081c169981 */ /* 0x000ea8000c1e1b00 */
[----:B------:R-:W0:Y:S02]  /*0290*/  @!P0 LDC.64 R8, c[0x0][0x388] ;  /* 0x0000e200ff088b82 */ /* 0x000e240000000a00 */
[----:B0-----:R-:W-:-:S05]  /*02a0*/  @!P0 IMAD.WIDE R8, R13, 0x8, R8 ;  /* 0x000000080d088825 */ /* 0x001fca00078e0208 */
[----:B------:R-:W3:Y:S04]  /*02b0*/  @!P0 LDG.E.64 R10, desc[UR8][R8.64] ;  /* 0x00000008080a8981 */ /* 0x000ee8000c1e1b00 */
[----:B--2---:R-:W-:Y:S04]  /*02c0*/  STS.64 [R5], R22 ;  /* 0x0000001605007388 */ /* 0x004fe80000000a00 */
[----:B---3--:R-:W-:Y:S01]  /*02d0*/  STS.64 [R2], R10 ;  /* 0x0000000a02007388 */ /* 0x008fe20000000a00 */
[----:B------:R-:W-:Y:S06]  /*02e0*/  BAR.SYNC.DEFER_BLOCKING 0x0 ;  /* 0x0000000000007b1d */ /* 0x000fec0000010000 */
[----:B------:R-:W-:Y:S04]  /*02f0*/  LDS.64 R22, [R4] ;  /* 0x0000000004167984 */ /* 0x000fe80000000a00 */
[----:B------:R-:W0:Y:S04]  /*0300*/  LDS.128 R8, [R3] ;  /* 0x0000000003087984 */ /* 0x000e280000000c00 */
[----:B------:R-:W1:Y:S01]  /*0310*/  LDS.64 R26, [R4+0x80] ;  /* 0x00008000041a7984 */ /* 0x000e620000000a00 */
[----:B0-----:R-:W-:-:S03]  /*0320*/  DFMA R24, R8, R22, R24 ;  /* 0x000000160818722b */ /* 0x001fc60000000018 */
[----:B------:R-:W-:Y:S05]  /*0330*/  LDS.64 R22, [R4+0x100] ;  /* 0x0001000004167984 */ /* 0x000fea0000000a00 */
[----:B-1----:R-:W-:Y:S01]  /*0340*/  DFMA R26, R26, R10, R24 ;  /* 0x0000000a1a1a722b */ /* 0x002fe20000000018 */
[----:B------:R-:W0:Y:S04]  /*0350*/  LDS.128 R8, [R3+0x10] ;  /* 0x0000100003087984 */ /* 0x000e280000000c00 */
[----:B------:R-:W1:Y:S03]  /*0360*/  LDS.64 R24, [R4+0x180] ;  /* 0x0001800004187984 */ /* 0x000e660000000a00 */
[----:B0-----:R-:W-:Y:S01]  /*0370*/  DFMA R8, R8, R22, R26 ;  /* 0x000000160808722b */ /* 0x001fe2000000001a */
[----:B------:R-:W-:Y:S04]  /*0380*/  LDS.64 R22, [R4+0x200] ;  /* 0x0002000004167984 */ /* 0x000fe80000000a00 */
[----:B------:R-:W-:Y:S03]  /*0390*/  LDS.64 R26, [R4+0x280] ;  /* 0x00028000041a7984 */ /* 0x000fe60000000a00 */
[----:B-1----:R-:W-:-:S02]  /*03a0*/  DFMA R24, R24, R10, R8 ;  /* 0x0000000a1818722b */ /* 0x002fc40000000008 */
[----:B------:R-:W0:Y:S06]  /*03b0*/  LDS.128 R8, [R3+0x20] ;  /* 0x0000200003087984 */ /* 0x000e2c0000000c00 */
[----:B0-----:R-:W-:Y:S01]  /*03c0*/  DFMA R8, R8, R22, R24 ;  /* 0x000000160808722b */ /* 0x001fe20000000018 */
[----:B------:R-:W-:Y:S04]  /*03d0*/  LDS.64 R22, [R4+0x300] ;  /* 0x0003000004167984 */ /* 0x000fe80000000a00 */
[----:B------:R-:W-:Y:S03]  /*03e0*/  LDS.64 R24, [R4+0x380] ;  /* 0x0003800004187984 */ /* 0x000fe60000000a00 */
[----:B------:R-:W-:-:S02]  /*03f0*/  DFMA R26, R26, R10, R8 ;  /* 0x0000000a1a1a722b */ /* 0x000fc40000000008 */
        /* <DEDUP_REMOVED lines=20> */
[----:B------:R-:W0:Y:S01]  /*0540*/  LDS.128 R8, [R3+0x70] ;  /* 0x0000700003087984 */ /* 0x000e220000000c00 */
[----:B------:R-:W-:Y:S01]  /*0550*/  IADD3 R12, PT, PT, R12, 0x1, RZ ;  /* 0x000000010c0c7810 */ /* 0x000fe20007ffe0ff */
[----:B------:R-:W-:Y:S03]  /*0560*/  BAR.SYNC.DEFER_BLOCKING 0x0 ;  /* 0x0000000000007b1d */ /* 0x000fe60000010000 */
[----:B------:R-:W-:Y:S01]  /*0570*/  ISETP.NE.AND P0, PT, R12, RZ, PT ;  /* 0x000000ff0c00720c */ /* 0x000fe20003f05270 */
[----:B------:R-:W-:Y:S01]  /*0580*/  VIADD R17, R17, 0x10 ;  /* 0x0000001011117836 */ /* 0x000fe20000000000 */
[----:B------:R-:W-:Y:S01]  /*0590*/  IADD3 R15, PT, PT, R15, 0x10, RZ ;  /* 0x000000100f0f7810 */ /* 0x000fe20007ffe0ff */
[----:B------:R-:W-:Y:S02]  /*05a0*/  VIADD R7, R7, 0x10 ;  /* 0x0000001007077836 */ /* 0x000fe40000000000 */
[----:B------:R-:W-:Y:S01]  /*05b0*/  IMAD R13, R6, 0x10, R13 ;  /* 0x00000010060d7824 */ /* 0x000fe200078e020d */
[----:B0-----:R-:W-:-:S08]  /*05c0*/  DFMA R8, R8, R22, R26 ;  /* 0x000000160808722b */ /* 0x001fd0000000001a */
[----:B------:R-:W-:Y:S01]  /*05d0*/  DFMA R24, R24, R10, R8 ;  /* 0x0000000a1818722b */ /* 0x000fe20000000008 */
[----:B------:R-:W-:Y:S10]  /*05e0*/  @P0 BRA `(.L_x_1) ;  /* 0xfffffffc00040947 */ /* 0x000ff4000383ffff */
.L_x_0:
[----:B------:R-:W-:-:S04]  /*05f0*/  VIMNMX R3, PT, PT, R19, R14, !PT ;  /* 0x0000000e13037248 */ /* 0x000fc80007fe0100 */
[----:B------:R-:W-:-:S13]  /*0600*/  ISETP.GE.AND P0, PT, R3, R6, PT ;  /* 0x000000060300720c */ /* 0x000fda0003f06270 */
[----:B------:R-:W-:Y:S05]  /*0610*/  @P0 EXIT ;  /* 0x000000000000094d */ /* 0x000fea0003800000 */
[----:B------:R-:W0:Y:S01]  /*0620*/  LDC.64 R2, c[0x0][0x390] ;  /* 0x0000e400ff027b82 */ /* 0x000e220000000a00 */
[----:B------:R-:W-:-:S04]  /*0630*/  IMAD R19, R19, R6, R14 ;  /* 0x0000000613137224 */ /* 0x000fc800078e020e */
[----:B0-----:R-:W-:-:S05]  /*0640*/  IMAD.WIDE R2, R19, 0x8, R2 ;  /* 0x0000000813027825 */ /* 0x001fca00078e0202 */
[----:B------:R-:W-:Y:S01]  /*0650*/  STG.E.64 desc[UR8][R2.64], R24 ;  /* 0x0000001802007986 */ /* 0x000fe2000c101b08 */
[----:B------:R-:W-:Y:S05]  /*0660*/  EXIT ;  /* 0x000000000000794d */ /* 0x000fea0003800000 */
.L_x_2:
[----:B------:R-:W-:-:S00]  /*0670*/  BRA `(.L_x_2) ;  /* 0xfffffffc00fc7947 */ /* 0x000fc0000383ffff */
[----:B------:R-:W-:-:S00]  /*0680*/  NOP ;  /* 0x0000000000007918 */ /* 0x000fc00000000000 */
[----:B------:R-:W-:-:S00]  /*0690*/  NOP ;  /* 0x0000000000007918 */ /* 0x000fc00000000000 */
[----:B------:R-:W-:-:S00]  /*06a0*/  NOP ;  /* 0x0000000000007918 */ /* 0x000fc00000000000 */
[----:B------:R-:W-:-:S00]  /*06b0*/  NOP ;  /* 0x0000000000007918 */ /* 0x000fc00000000000 */
[----:B------:R-:W-:-:S00]  /*06c0*/  NOP ;  /* 0x0000000000007918 */ /* 0x000fc00000000000 */
[----:B------:R-:W-:-:S00]  /*06d0*/  NOP ;  /* 0x0000000000007918 */ /* 0x000fc00000000000 */
[----:B------:R-:W-:-:S00]  /*06e0*/  NOP ;  /* 0x0000000000007918 */ /* 0x000fc00000000000 */
[----:B------:R-:W-:-:S00]  /*06f0*/  NOP ;  /* 0x0000000000007918 */ /* 0x000fc00000000000 */
.L_x_3:


//--------------------- .nv.shared._Z21matrix_multiplicationPdS_S_i --------------------------
	.section	.nv.shared._Z21matrix_multiplicationPdS_S_i,"aw",@nobits
	.sectionflags	@""
	.align	8
.nv.shared._Z21matrix_multiplicationPdS_S_i:
	.zero		5120


//--------------------- .nv.shared.reserved.0     --------------------------
	.section	.nv.shared.reserved.0,"aw",@nobits
	.weak		__nv_reservedSMEM_offset_0_alias
	.size		__nv_reservedSMEM_offset_0_alias, 0, 64
	.other		__nv_reservedSMEM_offset_0_alias,@"STO_CUDA_RESERVED_SHARED STV_DEFAULT"
__nv_reservedSMEM_offset_0_alias:
	.zero		0
	.zero		64


//--------------------- .nv.constant0._Z21matrix_multiplicationPdS_S_i --------------------------
	.section	.nv.constant0._Z21matrix_multiplicationPdS_S_i,"a",@progbits
	.sectionflags	@""
	.align	4
.nv.constant0._Z21matrix_multiplicationPdS_S_i:
	.zero		924


//--------------------- SYMBOLS --------------------------

	.type		.nv.reservedSmem.offset0,@object
	.size		.nv.reservedSmem.offset0,0x4
	.type		.nv.reservedSmem.cap,@object
	.size		.nv.reservedSmem.cap,0x4
